	.headerflags	@"EF_CUDA_TEXMODE_UNIFIED EF_CUDA_64BIT_ADDRESS EF_CUDA_ACCELERATORS EF_CUDA_SM90 EF_CUDA_VIRTUAL_SM(EF_CUDA_SM90)"
	.elftype	@"ET_EXEC"


//--------------------- .nv.info                  --------------------------
	.section	.nv.info,"",@"SHT_CUDA_INFO"
	.align	4


	//----- nvinfo : EIATTR_REGCOUNT
	.align		4
        /*0000*/ 	.byte	0x04, 0x2f
        /*0002*/ 	.short	(.L_1 - .L_0)
	.align		4
.L_0:
        /*0004*/ 	.word	index@(triton_poi_fused_add_7)
        /*0008*/ 	.word	0x00000012


	//----- nvinfo : EIATTR_MIN_STACK_SIZE
	.align		4
.L_1:
        /*000c*/ 	.byte	0x04, 0x12
        /*000e*/ 	.short	(.L_3 - .L_2)
	.align		4
.L_2:
        /*0010*/ 	.word	index@(triton_poi_fused_add_7)
        /*0014*/ 	.word	0x00000000


	//----- nvinfo : EIATTR_FRAME_SIZE
	.align		4
.L_3:
        /*0018*/ 	.byte	0x04, 0x11
        /*001a*/ 	.short	(.L_5 - .L_4)
	.align		4
.L_4:
        /*001c*/ 	.word	index@(triton_poi_fused_add_7)
        /*0020*/ 	.word	0x00000000


	//----- nvinfo : EIATTR_MIN_STACK_SIZE
	.align		4
.L_5:
        /*0024*/ 	.byte	0x04, 0x12
        /*0026*/ 	.short	(.L_7 - .L_6)
	.align		4
.L_6:
        /*0028*/ 	.word	index@(triton_poi_fused_add_7)
        /*002c*/ 	.word	0x00000000
.L_7:


//--------------------- .nv.info.triton_poi_fused_add_7 --------------------------
	.section	.nv.info.triton_poi_fused_add_7,"",@"SHT_CUDA_INFO"
	.sectionflags	@""
	.align	4


	//----- nvinfo : EIATTR_CUDA_API_VERSION
	.align		4
        /*0000*/ 	.byte	0x04, 0x37
        /*0002*/ 	.short	(.L_9 - .L_8)
.L_8:
        /*0004*/ 	.word	0x0000007c


	//----- nvinfo : EIATTR_KPARAM_INFO
	.align		4
.L_9:
        /*0008*/ 	.byte	0x04, 0x17
        /*000a*/ 	.short	(.L_11 - .L_10)
.L_10:
        /*000c*/ 	.word	0x00000000
        /*0010*/ 	.short	0x0003
        /*0012*/ 	.short	0x0018
        /*0014*/ 	.byte	0x00, 0xf0, 0x11, 0x00


	//----- nvinfo : EIATTR_KPARAM_INFO
	.align		4
.L_11:
        /*0018*/ 	.byte	0x04, 0x17
        /*001a*/ 	.short	(.L_13 - .L_12)
.L_12:
        /*001c*/ 	.word	0x00000000
        /*0020*/ 	.short	0x0002
        /*0022*/ 	.short	0x0010
        /*0024*/ 	.byte	0x00, 0xf4, 0x21, 0x00


	//----- nvinfo : EIATTR_KPARAM_INFO
	.align		4
.L_13:
        /*0028*/ 	.byte	0x04, 0x17
        /*002a*/ 	.short	(.L_15 - .L_14)
.L_14:
        /*002c*/ 	.word	0x00000000
        /*0030*/ 	.short	0x0001
        /*0032*/ 	.short	0x0008
        /*0034*/ 	.byte	0x00, 0xf4, 0x21, 0x00


	//----- nvinfo : EIATTR_KPARAM_INFO
	.align		4
.L_15:
        /*0038*/ 	.byte	0x04, 0x17
        /*003a*/ 	.short	(.L_17 - .L_16)
.L_16:
        /*003c*/ 	.word	0x00000000
        /*0040*/ 	.short	0x0000
        /*0042*/ 	.short	0x0000
        /*0044*/ 	.byte	0x00, 0xf4, 0x21, 0x00


	//----- nvinfo : EIATTR_SPARSE_MMA_MASK
	.align		4
.L_17:
        /*0048*/ 	.byte	0x03, 0x50
        /*004a*/ 	.short	0x0000


	//----- nvinfo : EIATTR_MAXREG_COUNT
	.align		4
        /*004c*/ 	.byte	0x03, 0x1b
        /*004e*/ 	.short	0x00ff


	//----- nvinfo : EIATTR_EXIT_INSTR_OFFSETS
	.align		4
        /*0050*/ 	.byte	0x04, 0x1c
        /*0052*/ 	.short	(.L_19 - .L_18)


	//   ....[0]....
.L_18:
        /*0054*/ 	.word	0x000001d0


	//   ....[1]....
        /*0058*/ 	.word	0x000001f0


	//----- nvinfo : EIATTR_REQNTID
	.align		4
.L_19:
        /*005c*/ 	.byte	0x04, 0x10
        /*005e*/ 	.short	(.L_21 - .L_20)
.L_20:
        /*0060*/ 	.word	0x00000080
        /*0064*/ 	.word	0x00000001
        /*0068*/ 	.word	0x00000001


	//----- nvinfo : EIATTR_CBANK_PARAM_SIZE
	.align		4
.L_21:
        /*006c*/ 	.byte	0x03, 0x19
        /*006e*/ 	.short	0x001c


	//----- nvinfo : EIATTR_PARAM_CBANK
	.align		4
        /*0070*/ 	.byte	0x04, 0x0a
        /*0072*/ 	.short	(.L_23 - .L_22)
	.align		4
.L_22:
        /*0074*/ 	.word	index@(.nv.constant0.triton_poi_fused_add_7)
        /*0078*/ 	.short	0x0210
        /*007a*/ 	.short	0x001c


	//----- nvinfo : EIATTR_SW_WAR
	.align		4
.L_23:
        /*007c*/ 	.byte	0x04, 0x36
        /*007e*/ 	.short	(.L_25 - .L_24)
.L_24:
        /*0080*/ 	.word	0x00000008
.L_25:


//--------------------- .nv.callgraph             --------------------------
	.section	.nv.callgraph,"",@"SHT_CUDA_CALLGRAPH"
	.align	4
	.sectionentsize	8
	.align		4
        /*0000*/ 	.word	0x00000000
	.align		4
        /*0004*/ 	.word	0xffffffff
	.align		4
        /*0008*/ 	.word	0x00000000
	.align		4
        /*000c*/ 	.word	0xfffffffe
	.align		4
        /*0010*/ 	.word	0x00000000
	.align		4
        /*0014*/ 	.word	0xfffffffd
	.align		4
        /*0018*/ 	.word	0x00000000
	.align		4
        /*001c*/ 	.word	0xfffffffc


//--------------------- .text.triton_poi_fused_add_7 --------------------------
	.section	.text.triton_poi_fused_add_7,"ax",@progbits
	.align	128
        .global         triton_poi_fused_add_7
        .type           triton_poi_fused_add_7,@function
        .size           triton_poi_fused_add_7,(.L_x_1 - triton_poi_fused_add_7)
        .other          triton_poi_fused_add_7,@"STO_CUDA_ENTRY STV_DEFAULT"
triton_poi_fused_add_7:
.text.triton_poi_fused_add_7:
[----:B------:R-:W0:Y:S02]  /*0000*/  LDC R1, c[0x0][0x28] ;  /* 0x00000a00ff017b82 */ /* 0x000e240000000800 */
[----:B------:R-:W1:Y:S01]  /*0010*/  S2R R0, SR_TID.X ;  /* 0x0000000000007919 */ /* 0x000e620000002100 */
[----:B------:R-:W2:Y:S01]  /*0020*/  LDC.64 R6, c[0x0][0x220] ;  /* 0x00008800ff067b82 */ /* 0x000ea20000000a00 */
[----:B------:R-:W-:Y:S01]  /*0030*/  CS2R R12, SRZ ;  /* 0x00000000000c7805 */ /* 0x000fe2000001ff00 */
[----:B------:R-:W-:Y:S01]  /*0040*/  ULDC.64 UR4, c[0x0][0x208] ;  /* 0x0000820000047ab9 */ /* 0x000fe20000000a00 */
[----:B------:R-:W3:Y:S05]  /*0050*/  S2R R9, SR_CTAID.X ;  /* 0x0000000000097919 */ /* 0x000eea0000002500 */
[----:B------:R-:W4:Y:S08]  /*0060*/  LDC.64 R4, c[0x0][0x210] ;  /* 0x00008400ff047b82 */ /* 0x000f300000000a00 */
[----:B------:R-:W5:Y:S01]  /*0070*/  LDC.64 R2, c[0x0][0x218] ;  /* 0x00008600ff027b82 */ /* 0x000f620000000a00 */
[----:B-1----:R-:W-:Y:S01]  /*0080*/  IMAD.SHL.U32 R0, R0, 0x2, RZ ;  /* 0x0000000200007824 */ /* 0x002fe200078e00ff */
[----:B---3--:R-:W-:-:S04]  /*0090*/  SHF.R.S32.HI R8, RZ, 0x17, R9 ;  /* 0x00000017ff087819 */ /* 0x008fc80000011409 */
[----:B------:R-:W-:-:S04]  /*00a0*/  LOP3.LUT R0, R0, 0xfe, RZ, 0xc0, !PT ;  /* 0x000000fe00007812 */ /* 0x000fc800078ec0ff */
[----:B------:R-:W-:Y:S02]  /*00b0*/  LEA R9, R9, R0, 0x8 ;  /* 0x0000000009097211 */ /* 0x000fe400078e40ff */
[----:B------:R-:W-:Y:S02]  /*00c0*/  SGXT R0, R8, 0x1 ;  /* 0x000000010800781a */ /* 0x000fe40000000200 */
[C---:B------:R-:W-:Y:S01]  /*00d0*/  ISETP.GE.AND P0, PT, R9.reuse, 0x100, PT ;  /* 0x000001000900780c */ /* 0x040fe20003f06270 */
[----:B----4-:R-:W-:Y:S01]  /*00e0*/  IMAD.WIDE R4, R9, 0x4, R4 ;  /* 0x0000000409047825 */ /* 0x010fe200078e0204 */
[----:B------:R-:W-:-:S03]  /*00f0*/  LEA.HI R0, R0, R9, RZ, 0x2 ;  /* 0x0000000900007211 */ /* 0x000fc600078f10ff */
[----:B-----5:R-:W-:Y:S01]  /*0100*/  IMAD.WIDE R2, R9, 0x4, R2 ;  /* 0x0000000409027825 */ /* 0x020fe200078e0202 */
[----:B------:R-:W-:-:S05]  /*0110*/  LOP3.LUT R0, R0, 0xfffffffc, RZ, 0xc0, !PT ;  /* 0xfffffffc00007812 */ /* 0x000fca00078ec0ff */
[----:B------:R-:W-:-:S04]  /*0120*/  IMAD.IADD R11, R9, 0x1, -R0 ;  /* 0x00000001090b7824 */ /* 0x000fc800078e0a00 */
[----:B--2---:R-:W-:Y:S01]  /*0130*/  IMAD.WIDE R6, R11, 0x4, R6 ;  /* 0x000000040b067825 */ /* 0x004fe200078e0206 */
[----:B------:R-:W-:Y:S02]  /*0140*/  CS2R R10, SRZ ;  /* 0x00000000000a7805 */ /* 0x000fe4000001ff00 */
[----:B------:R-:W-:Y:S02]  /*0150*/  CS2R R8, SRZ ;  /* 0x0000000000087805 */ /* 0x000fe4000001ff00 */
[----:B------:R-:W2:Y:S04]  /*0160*/  @!P0 LDG.E.EL.64 R12, desc[UR4][R6.64] ;  /* 0x00000004060c8981 */ /* 0x000ea8000c2e1b00 */
[----:B------:R-:W2:Y:S04]  /*0170*/  @!P0 LDG.E.64 R10, desc[UR4][R4.64] ;  /* 0x00000004040a8981 */ /* 0x000ea8000c1e1b00 */
[----:B------:R-:W3:Y:S01]  /*0180*/  @!P0 LDG.E.64 R8, desc[UR4][R2.64] ;  /* 0x0000000402088981 */ /* 0x000ee2000c1e1b00 */
[----:B--2---:R-:W-:Y:S01]  /*0190*/  FADD R15, R12, R10 ;  /* 0x0000000a0c0f7221 */ /* 0x004fe20000000000 */
[----:B------:R-:W-:-:S03]  /*01a0*/  FADD R0, R13, R11 ;  /* 0x0000000b0d007221 */ /* 0x000fc60000000000 */
[----:B---3--:R-:W-:Y:S01]  /*01b0*/  FADD R8, R15, R8 ;  /* 0x000000080f087221 */ /* 0x008fe20000000000 */
[----:B------:R-:W-:Y:S01]  /*01c0*/  FADD R9, R0, R9 ;  /* 0x0000000900097221 */ /* 0x000fe20000000000 */
[----:B------:R-:W-:Y:S06]  /*01d0*/  @P0 EXIT ;  /* 0x000000000000094d */ /* 0x000fec0003800000 */
[----:B------:R-:W-:Y:S01]  /*01e0*/  STG.E.64 desc[UR4][R4.64], R8 ;  /* 0x0000000804007986 */ /* 0x000fe2000c101b04 */
[----:B------:R-:W-:Y:S05]  /*01f0*/  EXIT ;  /* 0x000000000000794d */ /* 0x000fea0003800000 */
.L_x_0:
[----:B------:R-:W-:-:S00]  /*0200*/  BRA `(.L_x_0) ;  /* 0xfffffffc00fc7947 */ /* 0x000fc0000383ffff */
[----:B------:R-:W-:-:S00]  /*0210*/  NOP ;  /* 0x0000000000007918 */ /* 0x000fc00000000000 */
        /* <DEDUP_REMOVED lines=14> */
.L_x_1:


//--------------------- .nv.constant0.triton_poi_fused_add_7 --------------------------
	.section	.nv.constant0.triton_poi_fused_add_7,"a",@progbits
	.sectionflags	@""
	.align	4
.nv.constant0.triton_poi_fused_add_7:
	.zero		556
